//
// Generated by NVIDIA NVVM Compiler
//
// Compiler Build ID: CL-36424714
// Cuda compilation tools, release 13.0, V13.0.88
// Based on NVVM 20.0.0
//

.version 9.0
.target sm_100
.address_size 64

	// .globl	null_stability

.visible .entry null_stability(
	.param .u64 .ptr .align 1 null_stability_param_0,
	.param .f32 null_stability_param_1,
	.param .u32 null_stability_param_2
)
{
	.reg .pred 	%p<3>;
	.reg .b32 	%r<6>;
	.reg .b32 	%f<4>;
	.reg .b64 	%rd<5>;

	ld.param.u64 	%rd1, [null_stability_param_0];
	ld.param.f32 	%f1, [null_stability_param_1];
	ld.param.u32 	%r2, [null_stability_param_2];
	mov.u32 	%r3, %ctaid.x;
	mov.u32 	%r4, %ntid.x;
	mov.u32 	%r5, %tid.x;
	mad.lo.s32 	%r1, %r3, %r4, %r5;
	setp.ge.s32 	%p1, %r1, %r2;
	@%p1 bra 	$L__BB0_2;
	cvta.to.global.u64 	%rd2, %rd1;
	mul.wide.s32 	%rd3, %r1, 4;
	add.s64 	%rd4, %rd2, %rd3;
	ld.global.f32 	%f2, [%rd4];
	setp.gt.f32 	%p2, %f2, %f1;
	selp.f32 	%f3, %f1, %f2, %p2;
	st.global.f32 	[%rd4], %f3;
$L__BB0_2:
	ret;

}


// ===== COMPILED SASS (sm_100) =====

	.target	sm_100

	.elftype	@"ET_EXEC"


//--------------------- .note.nv.tkinfo           --------------------------
	.section	.note.nv.tkinfo,"",@"SHT_NOTE"
	.sectionflags	@"SHF_NOTE_NV_TKINFO"
	.tkinfo
        /*0018*/ 	.word	0x00000002
        /*0030*/ 	.string	""
        /*0030*/ 	.string	"ptxas"
        /*0030*/ 	.string	"Cuda compilation tools, release 13.0, V13.0.88"
        /*0030*/ 	.string	"Build cuda_13.0.r13.0/compiler.36424714_0"
        /*0030*/ 	.string	"-arch sm_100 -m 64 "



//--------------------- .note.nv.cuinfo           --------------------------
	.section	.note.nv.cuinfo,"",@"SHT_NOTE"
	.sectionflags	@"SHF_NOTE_NV_CUINFO"
        /*0018*/ 	.short	0x0002
        /*001a*/ 	.short	0x0064
        /*001c*/ 	.short	0x0082
	.zero		2


//--------------------- .nv.info                  --------------------------
	.section	.nv.info,"",@"SHT_CUDA_INFO"
	.align	4


	//----- nvinfo : EIATTR_REGCOUNT
	.align		4
        /*0000*/ 	.byte	0x04, 0x2f
        /*0002*/ 	.short	(.L_1 - .L_0)
	.align		4
.L_0:
        /*0004*/ 	.word	index@(null_stability)
        /*0008*/ 	.word	0x00000008


	//----- nvinfo : EIATTR_FRAME_SIZE
	.align		4
.L_1:
        /*000c*/ 	.byte	0x04, 0x11
        /*000e*/ 	.short	(.L_3 - .L_2)
	.align		4
.L_2:
        /*0010*/ 	.word	index@(null_stability)
        /*0014*/ 	.word	0x00000000


	//----- nvinfo : EIATTR_MIN_STACK_SIZE
	.align		4
.L_3:
        /*0018*/ 	.byte	0x04, 0x12
        /*001a*/ 	.short	(.L_5 - .L_4)
	.align		4
.L_4:
        /*001c*/ 	.word	index@(null_stability)
        /*0020*/ 	.word	0x00000000
.L_5:


//--------------------- .nv.compat                --------------------------
	.section	.nv.compat,"",@"SHT_CUDA_COMPAT_INFO"
	.align	4
        /*0000*/ 	.byte	0x02, 0x09, 0x00, 0x00, 0x02, 0x02, 0x01, 0x00, 0x02, 0x05, 0x05, 0x00, 0x03, 0x07, 0x01, 0x01
        /*0010*/ 	.byte	0x02, 0x03, 0x00, 0x00, 0x02, 0x06, 0x01, 0x00, 0x04, 0x0b, 0x08, 0x00, 0x09, 0x00, 0x00, 0x00
        /*0020*/ 	.byte	0x00, 0x00, 0x00, 0x00


//--------------------- .nv.info.null_stability   --------------------------
	.section	.nv.info.null_stability,"",@"SHT_CUDA_INFO"
	.sectionflags	@""
	.align	4


	//----- nvinfo : EIATTR_CUDA_API_VERSION
	.align		4
        /*0000*/ 	.byte	0x04, 0x37
        /*0002*/ 	.short	(.L_7 - .L_6)
.L_6:
        /*0004*/ 	.word	0x00000082


	//----- nvinfo : EIATTR_KPARAM_INFO
	.align		4
.L_7:
        /*0008*/ 	.byte	0x04, 0x17
        /*000a*/ 	.short	(.L_9 - .L_8)
.L_8:
        /*000c*/ 	.word	0x00000000
        /*0010*/ 	.short	0x0002
        /*0012*/ 	.short	0x000c
        /*0014*/ 	.byte	0x00, 0xf0, 0x11, 0x00


	//----- nvinfo : EIATTR_KPARAM_INFO
	.align		4
.L_9:
        /*0018*/ 	.byte	0x04, 0x17
        /*001a*/ 	.short	(.L_11 - .L_10)
.L_10:
        /*001c*/ 	.word	0x00000000
        /*0020*/ 	.short	0x0001
        /*0022*/ 	.short	0x0008
        /*0024*/ 	.byte	0x00, 0xf0, 0x11, 0x00


	//----- nvinfo : EIATTR_KPARAM_INFO
	.align		4
.L_11:
        /*0028*/ 	.byte	0x04, 0x17
        /*002a*/ 	.short	(.L_13 - .L_12)
.L_12:
        /*002c*/ 	.word	0x00000000
        /*0030*/ 	.short	0x0000
        /*0032*/ 	.short	0x0000
        /*0034*/ 	.byte	0x00, 0xf5, 0x21, 0x00


	//----- nvinfo : EIATTR_SPARSE_MMA_MASK
	.align		4
.L_13:
        /*0038*/ 	.byte	0x03, 0x50
        /*003a*/ 	.short	0x0000


	//----- nvinfo : EIATTR_MAXREG_COUNT
	.align		4
        /*003c*/ 	.byte	0x03, 0x1b
        /*003e*/ 	.short	0x00ff


	//----- nvinfo : EIATTR_MERCURY_ISA_VERSION
	.align		4
        /*0040*/ 	.byte	0x03, 0x5f
        /*0042*/ 	.short	0x0101


	//----- nvinfo : EIATTR_VRC_CTA_INIT_COUNT
	.align		4
        /*0044*/ 	.byte	0x02, 0x4a
	.zero		1
	.zero		1


	//----- nvinfo : EIATTR_EXIT_INSTR_OFFSETS
	.align		4
        /*0048*/ 	.byte	0x04, 0x1c
        /*004a*/ 	.short	(.L_15 - .L_14)


	//   ....[0]....
.L_14:
        /*004c*/ 	.word	0x00000070


	//   ....[1]....
        /*0050*/ 	.word	0x00000100


	//----- nvinfo : EIATTR_CBANK_PARAM_SIZE
	.align		4
.L_15:
        /*0054*/ 	.byte	0x03, 0x19
        /*0056*/ 	.short	0x0010


	//----- nvinfo : EIATTR_PARAM_CBANK
	.align		4
        /*0058*/ 	.byte	0x04, 0x0a
        /*005a*/ 	.short	(.L_17 - .L_16)
	.align		4
.L_16:
        /*005c*/ 	.word	index@(.nv.constant0.null_stability)
        /*0060*/ 	.short	0x0380
        /*0062*/ 	.short	0x0010


	//----- nvinfo : EIATTR_SW_WAR
	.align		4
.L_17:
        /*0064*/ 	.byte	0x04, 0x36
        /*0066*/ 	.short	(.L_19 - .L_18)
.L_18:
        /*0068*/ 	.word	0x00000008
.L_19:


//--------------------- .nv.callgraph             --------------------------
	.section	.nv.callgraph,"",@"SHT_CUDA_CALLGRAPH"
	.align	4
	.sectionentsize	8
	.align		4
        /*0000*/ 	.word	0x00000000
	.align		4
        /*0004*/ 	.word	0xffffffff
	.align		4
        /*0008*/ 	.word	0x00000000
	.align		4
        /*000c*/ 	.word	0xfffffffe
	.align		4
        /*0010*/ 	.word	0x00000000
	.align		4
        /*0014*/ 	.word	0xfffffffd
	.align		4
        /*0018*/ 	.word	0x00000000
	.align		4
        /*001c*/ 	.word	0xfffffffc


//--------------------- .text.null_stability      --------------------------
	.section	.text.null_stability,"ax",@progbits
	.align	128
        .global         null_stability
        .type           null_stability,@function
        .size           null_stability,(.L_x_1 - null_stability)
        .other          null_stability,@"STO_CUDA_ENTRY STV_DEFAULT"
null_stability:
.text.null_stability:
[----:B------:R-:W-:Y:S01]  /*0000*/  LDC R1, c[0x0][0x37c] ;  /* 0x0000df00ff017b82 */ /* 0x000fe20000000800 */
[----:B------:R-:W0:Y:S07]  /*0010*/  S2R R0, SR_TID.X ;  /* 0x0000000000007919 */ /* 0x000e2e0000002100 */
[----:B------:R-:W0:Y:S01]  /*0020*/  S2UR UR4, SR_CTAID.X ;  /* 0x00000000000479c3 */ /* 0x000e220000002500 */
[----:B------:R-:W1:Y:S07]  /*0030*/  LDCU UR5, c[0x0][0x38c] ;  /* 0x00007180ff0577ac */ /* 0x000e6e0008000800 */
[----:B------:R-:W0:Y:S02]  /*0040*/  LDC R5, c[0x0][0x360] ;  /* 0x0000d800ff057b82 */ /* 0x000e240000000800 */
[----:B0-----:R-:W-:-:S05]  /*0050*/  IMAD R5, R5, UR4, R0 ;  /* 0x0000000405057c24 */ /* 0x001fca000f8e0200 */
[----:B-1----:R-:W-:-:S13]  /*0060*/  ISETP.GE.AND P0, PT, R5, UR5, PT ;  /* 0x0000000505007c0c */ /* 0x002fda000bf06270 */
[----:B------:R-:W-:Y:S05]  /*0070*/  @P0 EXIT ;  /* 0x000000000000094d */ /* 0x000fea0003800000 */
[----:B------:R-:W0:Y:S01]  /*0080*/  LDC.64 R2, c[0x0][0x380] ;  /* 0x0000e000ff027b82 */ /* 0x000e220000000a00 */
[----:B------:R-:W1:Y:S01]  /*0090*/  LDCU.64 UR4, c[0x0][0x358] ;  /* 0x00006b00ff0477ac */ /* 0x000e620008000a00 */
[----:B------:R-:W2:Y:S01]  /*00a0*/  LDCU UR6, c[0x0][0x388] ;  /* 0x00007100ff0677ac */ /* 0x000ea20008000800 */
[----:B0-----:R-:W-:-:S05]  /*00b0*/  IMAD.WIDE R2, R5, 0x4, R2 ;  /* 0x0000000405027825 */ /* 0x001fca00078e0202 */
[----:B-1----:R-:W2:Y:S02]  /*00c0*/  LDG.E R0, desc[UR4][R2.64] ;  /* 0x0000000402007981 */ /* 0x002ea4000c1e1900 */
[----:B--2---:R-:W-:-:S04]  /*00d0*/  FSETP.GT.AND P0, PT, R0, UR6, PT ;  /* 0x0000000600007c0b */ /* 0x004fc8000bf04000 */
[----:B------:R-:W-:-:S05]  /*00e0*/  FSEL R5, R0, UR6, !P0 ;  /* 0x0000000600057c08 */ /* 0x000fca000c000000 */
[----:B------:R-:W-:Y:S01]  /*00f0*/  STG.E desc[UR4][R2.64], R5 ;  /* 0x0000000502007986 */ /* 0x000fe2000c101904 */
[----:B------:R-:W-:Y:S05]  /*0100*/  EXIT ;  /* 0x000000000000794d */ /* 0x000fea0003800000 */
.L_x_0:
[----:B------:R-:W-:-:S00]  /*0110*/  BRA `(.L_x_0) ;  /* 0xfffffffc00fc7947 */ /* 0x000fc0000383ffff */
[----:B------:R-:W-:-:S00]  /*0120*/  NOP ;  /* 0x0000000000007918 */ /* 0x000fc00000000000 */
        /* <DEDUP_REMOVED lines=13> */
.L_x_1:


//--------------------- .nv.shared.reserved.0     --------------------------
	.section	.nv.shared.reserved.0,"aw",@nobits
	.weak		__nv_reservedSMEM_offset_0_alias
	.size		__nv_reservedSMEM_offset_0_alias, 0, 64
	.other		__nv_reservedSMEM_offset_0_alias,@"STO_CUDA_RESERVED_SHARED STV_DEFAULT"
__nv_reservedSMEM_offset_0_alias:
	.zero		0
	.zero		64


//--------------------- .nv.constant0.null_stability --------------------------
	.section	.nv.constant0.null_stability,"a",@progbits
	.sectionflags	@""
	.align	4
.nv.constant0.null_stability:
	.zero		912


//--------------------- SYMBOLS --------------------------

	.type		.nv.reservedSmem.offset0,@object
	.size		.nv.reservedSmem.offset0,0x4
